//
// Generated by NVIDIA NVVM Compiler
//
// Compiler Build ID: CL-36424714
// Cuda compilation tools, release 13.0, V13.0.88
// Based on NVVM 20.0.0
//

.version 9.0
.target sm_100
.address_size 64

	// .globl	_Z10addVectorsPiS_S_

.visible .entry _Z10addVectorsPiS_S_(
	.param .u64 .ptr .align 1 _Z10addVectorsPiS_S__param_0,
	.param .u64 .ptr .align 1 _Z10addVectorsPiS_S__param_1,
	.param .u64 .ptr .align 1 _Z10addVectorsPiS_S__param_2
)
{
	.reg .b32 	%r<8>;
	.reg .b64 	%rd<11>;

	ld.param.u64 	%rd1, [_Z10addVectorsPiS_S__param_0];
	ld.param.u64 	%rd2, [_Z10addVectorsPiS_S__param_1];
	ld.param.u64 	%rd3, [_Z10addVectorsPiS_S__param_2];
	cvta.to.global.u64 	%rd4, %rd3;
	cvta.to.global.u64 	%rd5, %rd2;
	cvta.to.global.u64 	%rd6, %rd1;
	mov.u32 	%r1, %tid.x;
	mov.u32 	%r2, %ctaid.x;
	mov.u32 	%r3, %ntid.x;
	mad.lo.s32 	%r4, %r2, %r3, %r1;
	mul.wide.u32 	%rd7, %r4, 4;
	add.s64 	%rd8, %rd6, %rd7;
	ld.global.u32 	%r5, [%rd8];
	add.s64 	%rd9, %rd5, %rd7;
	ld.global.u32 	%r6, [%rd9];
	add.s32 	%r7, %r6, %r5;
	add.s64 	%rd10, %rd4, %rd7;
	st.global.u32 	[%rd10], %r7;
	ret;

}


// ===== COMPILED SASS (sm_100) =====

	.target	sm_100

	.elftype	@"ET_EXEC"


//--------------------- .note.nv.tkinfo           --------------------------
	.section	.note.nv.tkinfo,"",@"SHT_NOTE"
	.sectionflags	@"SHF_NOTE_NV_TKINFO"
	.tkinfo
        /*0018*/ 	.word	0x00000002
        /*0030*/ 	.string	""
        /*0030*/ 	.string	"ptxas"
        /*0030*/ 	.string	"Cuda compilation tools, release 13.0, V13.0.88"
        /*0030*/ 	.string	"Build cuda_13.0.r13.0/compiler.36424714_0"
        /*0030*/ 	.string	"-arch sm_100 -m 64 "



//--------------------- .note.nv.cuinfo           --------------------------
	.section	.note.nv.cuinfo,"",@"SHT_NOTE"
	.sectionflags	@"SHF_NOTE_NV_CUINFO"
        /*0018*/ 	.short	0x0002
        /*001a*/ 	.short	0x0064
        /*001c*/ 	.short	0x0082
	.zero		2


//--------------------- .nv.info                  --------------------------
	.section	.nv.info,"",@"SHT_CUDA_INFO"
	.align	4


	//----- nvinfo : EIATTR_REGCOUNT
	.align		4
        /*0000*/ 	.byte	0x04, 0x2f
        /*0002*/ 	.short	(.L_1 - .L_0)
	.align		4
.L_0:
        /*0004*/ 	.word	index@(_Z10addVectorsPiS_S_)
        /*0008*/ 	.word	0x0000000c


	//----- nvinfo : EIATTR_FRAME_SIZE
	.align		4
.L_1:
        /*000c*/ 	.byte	0x04, 0x11
        /*000e*/ 	.short	(.L_3 - .L_2)
	.align		4
.L_2:
        /*0010*/ 	.word	index@(_Z10addVectorsPiS_S_)
        /*0014*/ 	.word	0x00000000


	//----- nvinfo : EIATTR_MIN_STACK_SIZE
	.align		4
.L_3:
        /*0018*/ 	.byte	0x04, 0x12
        /*001a*/ 	.short	(.L_5 - .L_4)
	.align		4
.L_4:
        /*001c*/ 	.word	index@(_Z10addVectorsPiS_S_)
        /*0020*/ 	.word	0x00000000
.L_5:


//--------------------- .nv.compat                --------------------------
	.section	.nv.compat,"",@"SHT_CUDA_COMPAT_INFO"
	.align	4
        /*0000*/ 	.byte	0x02, 0x09, 0x00, 0x00, 0x02, 0x02, 0x01, 0x00, 0x02, 0x05, 0x05, 0x00, 0x03, 0x07, 0x01, 0x01
        /*0010*/ 	.byte	0x02, 0x03, 0x00, 0x00, 0x02, 0x06, 0x01, 0x00, 0x04, 0x0b, 0x08, 0x00, 0x09, 0x00, 0x00, 0x00
        /*0020*/ 	.byte	0x00, 0x00, 0x00, 0x00


//--------------------- .nv.info._Z10addVectorsPiS_S_ --------------------------
	.section	.nv.info._Z10addVectorsPiS_S_,"",@"SHT_CUDA_INFO"
	.sectionflags	@""
	.align	4


	//----- nvinfo : EIATTR_CUDA_API_VERSION
	.align		4
        /*0000*/ 	.byte	0x04, 0x37
        /*0002*/ 	.short	(.L_7 - .L_6)
.L_6:
        /*0004*/ 	.word	0x00000082


	//----- nvinfo : EIATTR_KPARAM_INFO
	.align		4
.L_7:
        /*0008*/ 	.byte	0x04, 0x17
        /*000a*/ 	.short	(.L_9 - .L_8)
.L_8:
        /*000c*/ 	.word	0x00000000
        /*0010*/ 	.short	0x0002
        /*0012*/ 	.short	0x0010
        /*0014*/ 	.byte	0x00, 0xf5, 0x21, 0x00


	//----- nvinfo : EIATTR_KPARAM_INFO
	.align		4
.L_9:
        /*0018*/ 	.byte	0x04, 0x17
        /*001a*/ 	.short	(.L_11 - .L_10)
.L_10:
        /*001c*/ 	.word	0x00000000
        /*0020*/ 	.short	0x0001
        /*0022*/ 	.short	0x0008
        /*0024*/ 	.byte	0x00, 0xf5, 0x21, 0x00


	//----- nvinfo : EIATTR_KPARAM_INFO
	.align		4
.L_11:
        /*0028*/ 	.byte	0x04, 0x17
        /*002a*/ 	.short	(.L_13 - .L_12)
.L_12:
        /*002c*/ 	.word	0x00000000
        /*0030*/ 	.short	0x0000
        /*0032*/ 	.short	0x0000
        /*0034*/ 	.byte	0x00, 0xf5, 0x21, 0x00


	//----- nvinfo : EIATTR_SPARSE_MMA_MASK
	.align		4
.L_13:
        /*0038*/ 	.byte	0x03, 0x50
        /*003a*/ 	.short	0x0000


	//----- nvinfo : EIATTR_MAXREG_COUNT
	.align		4
        /*003c*/ 	.byte	0x03, 0x1b
        /*003e*/ 	.short	0x00ff


	//----- nvinfo : EIATTR_MERCURY_ISA_VERSION
	.align		4
        /*0040*/ 	.byte	0x03, 0x5f
        /*0042*/ 	.short	0x0101


	//----- nvinfo : EIATTR_VRC_CTA_INIT_COUNT
	.align		4
        /*0044*/ 	.byte	0x02, 0x4a
	.zero		1
	.zero		1


	//----- nvinfo : EIATTR_EXIT_INSTR_OFFSETS
	.align		4
        /*0048*/ 	.byte	0x04, 0x1c
        /*004a*/ 	.short	(.L_15 - .L_14)


	//   ....[0]....
.L_14:
        /*004c*/ 	.word	0x00000100


	//----- nvinfo : EIATTR_CBANK_PARAM_SIZE
	.align		4
.L_15:
        /*0050*/ 	.byte	0x03, 0x19
        /*0052*/ 	.short	0x0018


	//----- nvinfo : EIATTR_PARAM_CBANK
	.align		4
        /*0054*/ 	.byte	0x04, 0x0a
        /*0056*/ 	.short	(.L_17 - .L_16)
	.align		4
.L_16:
        /*0058*/ 	.word	index@(.nv.constant0._Z10addVectorsPiS_S_)
        /*005c*/ 	.short	0x0380
        /*005e*/ 	.short	0x0018


	//----- nvinfo : EIATTR_SW_WAR
	.align		4
.L_17:
        /*0060*/ 	.byte	0x04, 0x36
        /*0062*/ 	.short	(.L_19 - .L_18)
.L_18:
        /*0064*/ 	.word	0x00000008
.L_19:


//--------------------- .nv.callgraph             --------------------------
	.section	.nv.callgraph,"",@"SHT_CUDA_CALLGRAPH"
	.align	4
	.sectionentsize	8
	.align		4
        /*0000*/ 	.word	0x00000000
	.align		4
        /*0004*/ 	.word	0xffffffff
	.align		4
        /*0008*/ 	.word	0x00000000
	.align		4
        /*000c*/ 	.word	0xfffffffe
	.align		4
        /*0010*/ 	.word	0x00000000
	.align		4
        /*0014*/ 	.word	0xfffffffd
	.align		4
        /*0018*/ 	.word	0x00000000
	.align		4
        /*001c*/ 	.word	0xfffffffc


//--------------------- .text._Z10addVectorsPiS_S_ --------------------------
	.section	.text._Z10addVectorsPiS_S_,"ax",@progbits
	.align	128
        .global         _Z10addVectorsPiS_S_
        .type           _Z10addVectorsPiS_S_,@function
        .size           _Z10addVectorsPiS_S_,(.L_x_1 - _Z10addVectorsPiS_S_)
        .other          _Z10addVectorsPiS_S_,@"STO_CUDA_ENTRY STV_DEFAULT"
_Z10addVectorsPiS_S_:
.text._Z10addVectorsPiS_S_:
[----:B------:R-:W-:Y:S01]  /*0000*/  LDC R1, c[0x0][0x37c] ;  /* 0x0000df00ff017b82 */ /* 0x000fe20000000800 */
[----:B------:R-:W0:Y:S07]  /*0010*/  S2R R9, SR_TID.X ;  /* 0x0000000000097919 */ /* 0x000e2e0000002100 */
[----:B------:R-:W0:Y:S01]  /*0020*/  S2UR UR6, SR_CTAID.X ;  /* 0x00000000000679c3 */ /* 0x000e220000002500 */
[----:B------:R-:W1:Y:S07]  /*0030*/  LDCU.64 UR4, c[0x0][0x358] ;  /* 0x00006b00ff0477ac */ /* 0x000e6e0008000a00 */
[----:B------:R-:W0:Y:S08]  /*0040*/  LDC R0, c[0x0][0x360] ;  /* 0x0000d800ff007b82 */ /* 0x000e300000000800 */
[----:B------:R-:W2:Y:S08]  /*0050*/  LDC.64 R2, c[0x0][0x380] ;  /* 0x0000e000ff027b82 */ /* 0x000eb00000000a00 */
[----:B------:R-:W3:Y:S01]  /*0060*/  LDC.64 R4, c[0x0][0x388] ;  /* 0x0000e200ff047b82 */ /* 0x000ee20000000a00 */
[----:B0-----:R-:W-:-:S07]  /*0070*/  IMAD R9, R0, UR6, R9 ;  /* 0x0000000600097c24 */ /* 0x001fce000f8e0209 */
[----:B------:R-:W0:Y:S01]  /*0080*/  LDC.64 R6, c[0x0][0x390] ;  /* 0x0000e400ff067b82 */ /* 0x000e220000000a00 */
[----:B--2---:R-:W-:-:S06]  /*0090*/  IMAD.WIDE.U32 R2, R9, 0x4, R2 ;  /* 0x0000000409027825 */ /* 0x004fcc00078e0002 */
[----:B-1----:R-:W2:Y:S01]  /*00a0*/  LDG.E R2, desc[UR4][R2.64] ;  /* 0x0000000402027981 */ /* 0x002ea2000c1e1900 */
[----:B---3--:R-:W-:-:S06]  /*00b0*/  IMAD.WIDE.U32 R4, R9, 0x4, R4 ;  /* 0x0000000409047825 */ /* 0x008fcc00078e0004 */
[----:B------:R-:W2:Y:S01]  /*00c0*/  LDG.E R5, desc[UR4][R4.64] ;  /* 0x0000000404057981 */ /* 0x000ea2000c1e1900 */
[----:B0-----:R-:W-:Y:S01]  /*00d0*/  IMAD.WIDE.U32 R6, R9, 0x4, R6 ;  /* 0x0000000409067825 */ /* 0x001fe200078e0006 */
[----:B--2---:R-:W-:-:S05]  /*00e0*/  IADD3 R9, PT, PT, R2, R5, RZ ;  /* 0x0000000502097210 */ /* 0x004fca0007ffe0ff */
[----:B------:R-:W-:Y:S01]  /*00f0*/  STG.E desc[UR4][R6.64], R9 ;  /* 0x0000000906007986 */ /* 0x000fe2000c101904 */
[----:B------:R-:W-:Y:S05]  /*0100*/  EXIT ;  /* 0x000000000000794d */ /* 0x000fea0003800000 */
.L_x_0:
[----:B------:R-:W-:-:S00]  /*0110*/  BRA `(.L_x_0) ;  /* 0xfffffffc00fc7947 */ /* 0x000fc0000383ffff */
[----:B------:R-:W-:-:S00]  /*0120*/  NOP ;  /* 0x0000000000007918 */ /* 0x000fc00000000000 */
        /* <DEDUP_REMOVED lines=13> */
.L_x_1:


//--------------------- .nv.shared.reserved.0     --------------------------
	.section	.nv.shared.reserved.0,"aw",@nobits
	.weak		__nv_reservedSMEM_offset_0_alias
	.size		__nv_reservedSMEM_offset_0_alias, 0, 64
	.other		__nv_reservedSMEM_offset_0_alias,@"STO_CUDA_RESERVED_SHARED STV_DEFAULT"
__nv_reservedSMEM_offset_0_alias:
	.zero		0
	.zero		64


//--------------------- .nv.constant0._Z10addVectorsPiS_S_ --------------------------
	.section	.nv.constant0._Z10addVectorsPiS_S_,"a",@progbits
	.sectionflags	@""
	.align	4
.nv.constant0._Z10addVectorsPiS_S_:
	.zero		920


//--------------------- SYMBOLS --------------------------

	.type		.nv.reservedSmem.offset0,@object
	.size		.nv.reservedSmem.offset0,0x4
